//
// Generated by NVIDIA NVVM Compiler
//
// Compiler Build ID: CL-36424714
// Cuda compilation tools, release 13.0, V13.0.88
// Based on NVVM 20.0.0
//

.version 9.0
.target sm_100
.address_size 64

	// .globl	_Z10knn_filterPhS_ii

.visible .entry _Z10knn_filterPhS_ii(
	.param .u64 .ptr .align 1 _Z10knn_filterPhS_ii_param_0,
	.param .u64 .ptr .align 1 _Z10knn_filterPhS_ii_param_1,
	.param .u32 _Z10knn_filterPhS_ii_param_2,
	.param .u32 _Z10knn_filterPhS_ii_param_3
)
{
	.reg .pred 	%p<20>;
	.reg .b16 	%rs<11>;
	.reg .b32 	%r<54>;
	.reg .b32 	%f<136>;
	.reg .b64 	%rd<14>;

	ld.param.u64 	%rd4, [_Z10knn_filterPhS_ii_param_0];
	ld.param.u32 	%r19, [_Z10knn_filterPhS_ii_param_2];
	ld.param.u32 	%r21, [_Z10knn_filterPhS_ii_param_3];
	cvta.to.global.u64 	%rd1, %rd4;
	mov.u32 	%r22, %ctaid.x;
	mov.u32 	%r23, %ntid.x;
	mul.lo.s32 	%r1, %r22, %r23;
	mov.u32 	%r2, %tid.x;
	add.s32 	%r3, %r1, %r2;
	mov.u32 	%r24, %ctaid.y;
	mov.u32 	%r25, %ntid.y;
	mov.u32 	%r26, %tid.y;
	mad.lo.s32 	%r27, %r24, %r25, %r26;
	setp.ge.s32 	%p2, %r3, %r19;
	setp.ge.s32 	%p3, %r27, %r21;
	or.pred  	%p4, %p2, %p3;
	@%p4 bra 	$L__BB0_11;
	mad.lo.s32 	%r29, %r19, %r27, %r3;
	shl.b32 	%r5, %r29, 2;
	cvt.s64.s32 	%rd5, %r5;
	add.s64 	%rd2, %rd1, %rd5;
	ld.global.u8 	%rs1, [%rd2];
	cvt.rn.f32.u16 	%f1, %rs1;
	ld.global.u8 	%rs2, [%rd2+1];
	cvt.rn.f32.u16 	%f2, %rs2;
	ld.global.u8 	%rs3, [%rd2+2];
	cvt.rn.f32.u16 	%f3, %rs3;
	shl.b32 	%r30, %r1, 2;
	shl.b32 	%r31, %r2, 2;
	add.s32 	%r6, %r30, %r31;
	mov.f32 	%f130, 0f00000000;
	mov.b32 	%r49, -3;
	mov.f32 	%f129, %f130;
	mov.f32 	%f128, %f130;
	mov.f32 	%f127, %f130;
	mov.f32 	%f126, %f130;
$L__BB0_2:
	add.s32 	%r34, %r49, %r27;
	setp.lt.s32 	%p5, %r34, 0;
	setp.ge.s32 	%p6, %r34, %r21;
	or.pred  	%p1, %p5, %p6;
	cvt.rn.f32.s32 	%f36, %r49;
	mul.f32 	%f9, %f36, %f36;
	mul.lo.s32 	%r35, %r19, %r34;
	shl.b32 	%r36, %r35, 2;
	add.s32 	%r50, %r6, %r36;
	mov.b32 	%r53, -6;
	mov.b32 	%r52, -20;
	mov.u32 	%r51, %r3;
$L__BB0_3:
	add.s32 	%r13, %r53, 3;
	add.s32 	%r37, %r51, -3;
	setp.lt.s32 	%p7, %r37, 0;
	setp.ge.s32 	%p8, %r37, %r19;
	or.pred  	%p9, %p7, %p8;
	or.pred  	%p10, %p1, %p9;
	@%p10 bra 	$L__BB0_5;
	add.s32 	%r38, %r50, -12;
	cvt.s64.s32 	%rd6, %r38;
	add.s64 	%rd7, %rd1, %rd6;
	ld.global.u8 	%rs4, [%rd7];
	cvt.rn.f32.u16 	%f37, %rs4;
	ld.global.u8 	%rs5, [%rd7+1];
	cvt.rn.f32.u16 	%f38, %rs5;
	ld.global.u8 	%rs6, [%rd7+2];
	cvt.rn.f32.u16 	%f39, %rs6;
	cvt.rn.f32.s32 	%f40, %r13;
	fma.rn.f32 	%f41, %f40, %f40, %f9;
	sub.f32 	%f42, %f37, %f1;
	div.rn.f32 	%f43, %f42, 0f437F0000;
	mul.f32 	%f44, %f42, %f43;
	div.rn.f32 	%f45, %f44, 0f437F0000;
	sub.f32 	%f46, %f38, %f2;
	div.rn.f32 	%f47, %f46, 0f437F0000;
	mul.f32 	%f48, %f46, %f47;
	div.rn.f32 	%f49, %f48, 0f437F0000;
	add.f32 	%f50, %f45, %f49;
	sub.f32 	%f51, %f39, %f3;
	div.rn.f32 	%f52, %f51, 0f437F0000;
	mul.f32 	%f53, %f51, %f52;
	div.rn.f32 	%f54, %f53, 0f437F0000;
	add.f32 	%f55, %f50, %f54;
	mul.f32 	%f56, %f55, 0f411C4000;
	fma.rn.f32 	%f57, %f41, 0f3CA72F05, %f56;
	fma.rn.f32 	%f58, %f57, 0fBBBB989D, 0f3F000000;
	cvt.sat.f32.f32 	%f59, %f58;
	mov.f32 	%f60, 0f4B400001;
	mov.f32 	%f61, 0f437C0000;
	fma.rm.f32 	%f62, %f59, %f61, %f60;
	add.f32 	%f63, %f62, 0fCB40007F;
	neg.f32 	%f64, %f63;
	fma.rn.f32 	%f65, %f57, 0fBFB8AA3B, %f64;
	fma.rn.f32 	%f66, %f57, 0fB2A57060, %f65;
	mov.b32 	%r39, %f62;
	shl.b32 	%r40, %r39, 23;
	mov.b32 	%f67, %r40;
	ex2.approx.ftz.f32 	%f68, %f66;
	mul.f32 	%f69, %f68, %f67;
	fma.rn.f32 	%f126, %f69, %f37, %f126;
	fma.rn.f32 	%f127, %f69, %f38, %f127;
	fma.rn.f32 	%f128, %f69, %f39, %f128;
	add.f32 	%f130, %f130, %f69;
	setp.gt.f32 	%p11, %f69, 0f3CA3D70A;
	selp.f32 	%f70, 0f3CA72F05, 0f00000000, %p11;
	add.f32 	%f129, %f129, %f70;
$L__BB0_5:
	add.s32 	%r52, %r52, 8;
	setp.eq.s32 	%p12, %r52, 12;
	@%p12 bra 	$L__BB0_9;
	add.s32 	%r41, %r51, -2;
	setp.lt.s32 	%p13, %r41, 0;
	setp.ge.s32 	%p14, %r41, %r19;
	or.pred  	%p15, %p13, %p14;
	or.pred  	%p16, %p1, %p15;
	@%p16 bra 	$L__BB0_8;
	add.s32 	%r42, %r50, -8;
	cvt.s64.s32 	%rd8, %r42;
	add.s64 	%rd9, %rd1, %rd8;
	ld.global.u8 	%rs7, [%rd9];
	cvt.rn.f32.u16 	%f71, %rs7;
	ld.global.u8 	%rs8, [%rd9+1];
	cvt.rn.f32.u16 	%f72, %rs8;
	ld.global.u8 	%rs9, [%rd9+2];
	cvt.rn.f32.u16 	%f73, %rs9;
	add.s32 	%r43, %r13, 1;
	cvt.rn.f32.s32 	%f74, %r43;
	fma.rn.f32 	%f75, %f74, %f74, %f9;
	sub.f32 	%f76, %f71, %f1;
	div.rn.f32 	%f77, %f76, 0f437F0000;
	mul.f32 	%f78, %f76, %f77;
	div.rn.f32 	%f79, %f78, 0f437F0000;
	sub.f32 	%f80, %f72, %f2;
	div.rn.f32 	%f81, %f80, 0f437F0000;
	mul.f32 	%f82, %f80, %f81;
	div.rn.f32 	%f83, %f82, 0f437F0000;
	add.f32 	%f84, %f79, %f83;
	sub.f32 	%f85, %f73, %f3;
	div.rn.f32 	%f86, %f85, 0f437F0000;
	mul.f32 	%f87, %f85, %f86;
	div.rn.f32 	%f88, %f87, 0f437F0000;
	add.f32 	%f89, %f84, %f88;
	mul.f32 	%f90, %f89, 0f411C4000;
	fma.rn.f32 	%f91, %f75, 0f3CA72F05, %f90;
	fma.rn.f32 	%f92, %f91, 0fBBBB989D, 0f3F000000;
	cvt.sat.f32.f32 	%f93, %f92;
	mov.f32 	%f94, 0f4B400001;
	mov.f32 	%f95, 0f437C0000;
	fma.rm.f32 	%f96, %f93, %f95, %f94;
	add.f32 	%f97, %f96, 0fCB40007F;
	neg.f32 	%f98, %f97;
	fma.rn.f32 	%f99, %f91, 0fBFB8AA3B, %f98;
	fma.rn.f32 	%f100, %f91, 0fB2A57060, %f99;
	mov.b32 	%r44, %f96;
	shl.b32 	%r45, %r44, 23;
	mov.b32 	%f101, %r45;
	ex2.approx.ftz.f32 	%f102, %f100;
	mul.f32 	%f103, %f102, %f101;
	fma.rn.f32 	%f126, %f103, %f71, %f126;
	fma.rn.f32 	%f127, %f103, %f72, %f127;
	fma.rn.f32 	%f128, %f103, %f73, %f128;
	add.f32 	%f130, %f130, %f103;
	setp.gt.f32 	%p17, %f103, 0f3CA3D70A;
	selp.f32 	%f104, 0f3CA72F05, 0f00000000, %p17;
	add.f32 	%f129, %f129, %f104;
$L__BB0_8:
	add.s32 	%r53, %r53, 2;
	add.s32 	%r51, %r51, 2;
	add.s32 	%r50, %r50, 8;
	bra.uni 	$L__BB0_3;
$L__BB0_9:
	add.s32 	%r49, %r49, 1;
	setp.ne.s32 	%p18, %r49, 4;
	@%p18 bra 	$L__BB0_2;
	ld.param.u64 	%rd13, [_Z10knn_filterPhS_ii_param_1];
	cvt.s64.s32 	%rd10, %r5;
	rcp.rn.f32 	%f105, %f130;
	mul.f32 	%f106, %f126, %f105;
	mul.f32 	%f107, %f127, %f105;
	mul.f32 	%f108, %f128, %f105;
	setp.gt.f32 	%p19, %f129, 0f3F28F5C3;
	selp.f32 	%f109, 0f3E23D70A, 0f3F570A3E, %p19;
	sub.f32 	%f110, %f1, %f106;
	fma.rn.f32 	%f111, %f109, %f110, %f106;
	sub.f32 	%f112, %f2, %f107;
	fma.rn.f32 	%f113, %f109, %f112, %f107;
	sub.f32 	%f114, %f3, %f108;
	fma.rn.f32 	%f115, %f109, %f114, %f108;
	cvt.rzi.u32.f32 	%r46, %f111;
	cvta.to.global.u64 	%rd11, %rd13;
	add.s64 	%rd12, %rd11, %rd10;
	st.global.u8 	[%rd12], %r46;
	cvt.rzi.u32.f32 	%r47, %f113;
	st.global.u8 	[%rd12+1], %r47;
	cvt.rzi.u32.f32 	%r48, %f115;
	st.global.u8 	[%rd12+2], %r48;
	ld.global.u8 	%rs10, [%rd2+3];
	st.global.u8 	[%rd12+3], %rs10;
$L__BB0_11:
	ret;

}


// ===== COMPILED SASS (sm_100) =====

	.target	sm_100

	.elftype	@"ET_EXEC"


//--------------------- .note.nv.tkinfo           --------------------------
	.section	.note.nv.tkinfo,"",@"SHT_NOTE"
	.sectionflags	@"SHF_NOTE_NV_TKINFO"
	.tkinfo
        /*0018*/ 	.word	0x00000002
        /*0030*/ 	.string	""
        /*0030*/ 	.string	"ptxas"
        /*0030*/ 	.string	"Cuda compilation tools, release 13.0, V13.0.88"
        /*0030*/ 	.string	"Build cuda_13.0.r13.0/compiler.36424714_0"
        /*0030*/ 	.string	"-arch sm_100 -m 64 "



//--------------------- .note.nv.cuinfo           --------------------------
	.section	.note.nv.cuinfo,"",@"SHT_NOTE"
	.sectionflags	@"SHF_NOTE_NV_CUINFO"
        /*0018*/ 	.short	0x0002
        /*001a*/ 	.short	0x0064
        /*001c*/ 	.short	0x0082
	.zero		2


//--------------------- .nv.info                  --------------------------
	.section	.nv.info,"",@"SHT_CUDA_INFO"
	.align	4


	//----- nvinfo : EIATTR_REGCOUNT
	.align		4
        /*0000*/ 	.byte	0x04, 0x2f
        /*0002*/ 	.short	(.L_1 - .L_0)
	.align		4
.L_0:
        /*0004*/ 	.word	index@(_Z10knn_filterPhS_ii)
        /*0008*/ 	.word	0x00000024


	//----- nvinfo : EIATTR_FRAME_SIZE
	.align		4
.L_1:
        /*000c*/ 	.byte	0x04, 0x11
        /*000e*/ 	.short	(.L_3 - .L_2)
	.align		4
.L_2:
        /*0010*/ 	.word	index@($__internal_1_$__cuda_sm3x_div_rn_noftz_f32_slowpath)
        /*0014*/ 	.word	0x00000000


	//----- nvinfo : EIATTR_FRAME_SIZE
	.align		4
.L_3:
        /*0018*/ 	.byte	0x04, 0x11
        /*001a*/ 	.short	(.L_5 - .L_4)
	.align		4
.L_4:
        /*001c*/ 	.word	index@($__internal_0_$__cuda_sm20_rcp_rn_f32_slowpath)
        /*0020*/ 	.word	0x00000000


	//----- nvinfo : EIATTR_FRAME_SIZE
	.align		4
.L_5:
        /*0024*/ 	.byte	0x04, 0x11
        /*0026*/ 	.short	(.L_7 - .L_6)
	.align		4
.L_6:
        /*0028*/ 	.word	index@(_Z10knn_filterPhS_ii)
        /*002c*/ 	.word	0x00000000


	//----- nvinfo : EIATTR_MIN_STACK_SIZE
	.align		4
.L_7:
        /*0030*/ 	.byte	0x04, 0x12
        /*0032*/ 	.short	(.L_9 - .L_8)
	.align		4
.L_8:
        /*0034*/ 	.word	index@(_Z10knn_filterPhS_ii)
        /*0038*/ 	.word	0x00000000
.L_9:


//--------------------- .nv.compat                --------------------------
	.section	.nv.compat,"",@"SHT_CUDA_COMPAT_INFO"
	.align	4
        /*0000*/ 	.byte	0x02, 0x09, 0x00, 0x00, 0x02, 0x02, 0x01, 0x00, 0x02, 0x05, 0x05, 0x00, 0x03, 0x07, 0x01, 0x01
        /*0010*/ 	.byte	0x02, 0x03, 0x00, 0x00, 0x02, 0x06, 0x01, 0x00, 0x04, 0x0b, 0x08, 0x00, 0x01, 0x00, 0x00, 0x00
        /*0020*/ 	.byte	0x00, 0x00, 0x00, 0x00


//--------------------- .nv.info._Z10knn_filterPhS_ii --------------------------
	.section	.nv.info._Z10knn_filterPhS_ii,"",@"SHT_CUDA_INFO"
	.sectionflags	@""
	.align	4


	//----- nvinfo : EIATTR_CUDA_API_VERSION
	.align		4
        /*0000*/ 	.byte	0x04, 0x37
        /*0002*/ 	.short	(.L_11 - .L_10)
.L_10:
        /*0004*/ 	.word	0x00000082


	//----- nvinfo : EIATTR_KPARAM_INFO
	.align		4
.L_11:
        /*0008*/ 	.byte	0x04, 0x17
        /*000a*/ 	.short	(.L_13 - .L_12)
.L_12:
        /*000c*/ 	.word	0x00000000
        /*0010*/ 	.short	0x0003
        /*0012*/ 	.short	0x0014
        /*0014*/ 	.byte	0x00, 0xf0, 0x11, 0x00


	//----- nvinfo : EIATTR_KPARAM_INFO
	.align		4
.L_13:
        /*0018*/ 	.byte	0x04, 0x17
        /*001a*/ 	.short	(.L_15 - .L_14)
.L_14:
        /*001c*/ 	.word	0x00000000
        /*0020*/ 	.short	0x0002
        /*0022*/ 	.short	0x0010
        /*0024*/ 	.byte	0x00, 0xf0, 0x11, 0x00


	//----- nvinfo : EIATTR_KPARAM_INFO
	.align		4
.L_15:
        /*0028*/ 	.byte	0x04, 0x17
        /*002a*/ 	.short	(.L_17 - .L_16)
.L_16:
        /*002c*/ 	.word	0x00000000
        /*0030*/ 	.short	0x0001
        /*0032*/ 	.short	0x0008
        /*0034*/ 	.byte	0x00, 0xf5, 0x21, 0x00


	//----- nvinfo : EIATTR_KPARAM_INFO
	.align		4
.L_17:
        /*0038*/ 	.byte	0x04, 0x17
        /*003a*/ 	.short	(.L_19 - .L_18)
.L_18:
        /*003c*/ 	.word	0x00000000
        /*0040*/ 	.short	0x0000
        /*0042*/ 	.short	0x0000
        /*0044*/ 	.byte	0x00, 0xf5, 0x21, 0x00


	//----- nvinfo : EIATTR_SPARSE_MMA_MASK
	.align		4
.L_19:
        /*0048*/ 	.byte	0x03, 0x50
        /*004a*/ 	.short	0x0000


	//----- nvinfo : EIATTR_MAXREG_COUNT
	.align		4
        /*004c*/ 	.byte	0x03, 0x1b
        /*004e*/ 	.short	0x00ff


	//----- nvinfo : EIATTR_MERCURY_ISA_VERSION
	.align		4
        /*0050*/ 	.byte	0x03, 0x5f
        /*0052*/ 	.short	0x0101


	//----- nvinfo : EIATTR_VRC_CTA_INIT_COUNT
	.align		4
        /*0054*/ 	.byte	0x02, 0x4a
	.zero		1
	.zero		1


	//----- nvinfo : EIATTR_EXIT_INSTR_OFFSETS
	.align		4
        /*0058*/ 	.byte	0x04, 0x1c
        /*005a*/ 	.short	(.L_21 - .L_20)


	//   ....[0]....
.L_20:
        /*005c*/ 	.word	0x000000c0


	//   ....[1]....
        /*0060*/ 	.word	0x00001550


	//----- nvinfo : EIATTR_CRS_STACK_SIZE
	.align		4
.L_21:
        /*0064*/ 	.byte	0x04, 0x1e
        /*0066*/ 	.short	(.L_23 - .L_22)
.L_22:
        /*0068*/ 	.word	0x00000000


	//----- nvinfo : EIATTR_CBANK_PARAM_SIZE
	.align		4
.L_23:
        /*006c*/ 	.byte	0x03, 0x19
        /*006e*/ 	.short	0x0018


	//----- nvinfo : EIATTR_PARAM_CBANK
	.align		4
        /*0070*/ 	.byte	0x04, 0x0a
        /*0072*/ 	.short	(.L_25 - .L_24)
	.align		4
.L_24:
        /*0074*/ 	.word	index@(.nv.constant0._Z10knn_filterPhS_ii)
        /*0078*/ 	.short	0x0380
        /*007a*/ 	.short	0x0018


	//----- nvinfo : EIATTR_SW_WAR
	.align		4
.L_25:
        /*007c*/ 	.byte	0x04, 0x36
        /*007e*/ 	.short	(.L_27 - .L_26)
.L_26:
        /*0080*/ 	.word	0x00000008
.L_27:


//--------------------- .nv.callgraph             --------------------------
	.section	.nv.callgraph,"",@"SHT_CUDA_CALLGRAPH"
	.align	4
	.sectionentsize	8
	.align		4
        /*0000*/ 	.word	0x00000000
	.align		4
        /*0004*/ 	.word	0xffffffff
	.align		4
        /*0008*/ 	.word	0x00000000
	.align		4
        /*000c*/ 	.word	0xfffffffe
	.align		4
        /*0010*/ 	.word	0x00000000
	.align		4
        /*0014*/ 	.word	0xfffffffd
	.align		4
        /*0018*/ 	.word	0x00000000
	.align		4
        /*001c*/ 	.word	0xfffffffc


//--------------------- .text._Z10knn_filterPhS_ii --------------------------
	.section	.text._Z10knn_filterPhS_ii,"ax",@progbits
	.align	128
        .global         _Z10knn_filterPhS_ii
        .type           _Z10knn_filterPhS_ii,@function
        .size           _Z10knn_filterPhS_ii,(.L_x_51 - _Z10knn_filterPhS_ii)
        .other          _Z10knn_filterPhS_ii,@"STO_CUDA_ENTRY STV_DEFAULT"
_Z10knn_filterPhS_ii:
.text._Z10knn_filterPhS_ii:
[----:B------:R-:W-:Y:S01]  /*0000*/  LDC R1, c[0x0][0x37c] ;  /* 0x0000df00ff017b82 */ /* 0x000fe20000000800 */
[----:B------:R-:W0:Y:S07]  /*0010*/  S2R R0, SR_TID.Y ;  /* 0x0000000000007919 */ /* 0x000e2e0000002200 */
[----:B------:R-:W1:Y:S01]  /*0020*/  LDC R22, c[0x0][0x360] ;  /* 0x0000d800ff167b82 */ /* 0x000e620000000800 */
[----:B------:R-:W2:Y:S01]  /*0030*/  LDCU.64 UR6, c[0x0][0x390] ;  /* 0x00007200ff0677ac */ /* 0x000ea20008000a00 */
[----:B------:R-:W1:Y:S06]  /*0040*/  S2R R3, SR_TID.X ;  /* 0x0000000000037919 */ /* 0x000e6c0000002100 */
[----:B------:R-:W0:Y:S08]  /*0050*/  S2UR UR5, SR_CTAID.Y ;  /* 0x00000000000579c3 */ /* 0x000e300000002600 */
[----:B------:R-:W0:Y:S08]  /*0060*/  LDC R23, c[0x0][0x364] ;  /* 0x0000d900ff177b82 */ /* 0x000e300000000800 */
[----:B------:R-:W1:Y:S01]  /*0070*/  S2UR UR4, SR_CTAID.X ;  /* 0x00000000000479c3 */ /* 0x000e620000002500 */
[----:B0-----:R-:W-:-:S05]  /*0080*/  IMAD R23, R23, UR5, R0 ;  /* 0x0000000517177c24 */ /* 0x001fca000f8e0200 */
[----:B--2---:R-:W-:Y:S01]  /*0090*/  ISETP.GE.AND P0, PT, R23, UR7, PT ;  /* 0x0000000717007c0c */ /* 0x004fe2000bf06270 */
[----:B-1----:R-:W-:-:S05]  /*00a0*/  IMAD R22, R22, UR4, R3 ;  /* 0x0000000416167c24 */ /* 0x002fca000f8e0203 */
[----:B------:R-:W-:-:S13]  /*00b0*/  ISETP.GE.OR P0, PT, R22, UR6, P0 ;  /* 0x0000000616007c0c */ /* 0x000fda0008706670 */
[----:B------:R-:W-:Y:S05]  /*00c0*/  @P0 EXIT ;  /* 0x000000000000094d */ /* 0x000fea0003800000 */
[----:B------:R-:W0:Y:S01]  /*00d0*/  LDCU.64 UR4, c[0x0][0x380] ;  /* 0x00007000ff0477ac */ /* 0x000e220008000a00 */
[----:B------:R-:W-:Y:S01]  /*00e0*/  IMAD R21, R23, UR6, R22 ;  /* 0x0000000617157c24 */ /* 0x000fe2000f8e0216 */
[----:B------:R-:W1:Y:S04]  /*00f0*/  LDCU.64 UR8, c[0x0][0x358] ;  /* 0x00006b00ff0877ac */ /* 0x000e680008000a00 */
[----:B------:R-:W-:-:S04]  /*0100*/  SHF.L.U32 R21, R21, 0x2, RZ ;  /* 0x0000000215157819 */ /* 0x000fc800000006ff */
[----:B0-----:R-:W-:-:S04]  /*0110*/  IADD3 R18, P0, PT, R21, UR4, RZ ;  /* 0x0000000415127c10 */ /* 0x001fc8000ff1e0ff */
[----:B------:R-:W-:-:S05]  /*0120*/  LEA.HI.X.SX32 R19, R21, UR5, 0x1, P0 ;  /* 0x0000000515137c11 */ /* 0x000fca00080f0eff */
[----:B-1----:R-:W2:Y:S04]  /*0130*/  LDG.E.U8 R13, desc[UR8][R18.64] ;  /* 0x00000008120d7981 */ /* 0x002ea8000c1e1100 */
[----:B------:R-:W3:Y:S04]  /*0140*/  LDG.E.U8 R11, desc[UR8][R18.64+0x1] ;  /* 0x00000108120b7981 */ /* 0x000ee8000c1e1100 */
[----:B------:R-:W4:Y:S01]  /*0150*/  LDG.E.U8 R12, desc[UR8][R18.64+0x2] ;  /* 0x00000208120c7981 */ /* 0x000f22000c1e1100 */
[----:B------:R-:W-:Y:S01]  /*0160*/  IMAD.MOV.U32 R20, RZ, RZ, RZ ;  /* 0x000000ffff147224 */ /* 0x000fe200078e00ff */
[----:B------:R-:W-:-:S02]  /*0170*/  CS2R R16, SRZ ;  /* 0x0000000000107805 */ /* 0x000fc4000001ff00 */
[----:B------:R-:W-:Y:S01]  /*0180*/  CS2R R14, SRZ ;  /* 0x00000000000e7805 */ /* 0x000fe2000001ff00 */
[----:B------:R-:W-:Y:S01]  /*0190*/  UMOV UR5, 0xfffffffd ;  /* 0xfffffffd00057882 */ /* 0x000fe20000000000 */
[----:B--2---:R-:W-:Y:S02]  /*01a0*/  I2FP.F32.U32 R13, R13 ;  /* 0x0000000d000d7245 */ /* 0x004fe40000201000 */
[----:B---3--:R-:W-:Y:S02]  /*01b0*/  I2FP.F32.U32 R11, R11 ;  /* 0x0000000b000b7245 */ /* 0x008fe40000201000 */
[----:B----4-:R-:W-:-:S07]  /*01c0*/  I2FP.F32.U32 R12, R12 ;  /* 0x0000000c000c7245 */ /* 0x010fce0000201000 */
.L_x_30:
[----:B------:R-:W0:Y:S01]  /*01d0*/  LDCU.64 UR6, c[0x0][0x390] ;  /* 0x00007200ff0677ac */ /* 0x000e220008000a00 */
[----:B------:R-:W-:Y:S01]  /*01e0*/  IADD3 R3, PT, PT, R23, UR5, RZ ;  /* 0x0000000517037c10 */ /* 0x000fe2000fffe0ff */
[----:B------:R-:W-:Y:S01]  /*01f0*/  IMAD.MOV.U32 R10, RZ, RZ, R22 ;  /* 0x000000ffff0a7224 */ /* 0x000fe200078e0016 */
[----:B------:R-:W-:Y:S01]  /*0200*/  I2FP.F32.S32 R9, UR5 ;  /* 0x0000000500097c45 */ /* 0x000fe20008201400 */
[----:B------:R-:W-:Y:S01]  /*0210*/  UIADD3 UR5, UPT, UPT, UR5, 0x1, URZ ;  /* 0x0000000105057890 */ /* 0x000fe2000fffe0ff */
[----:B------:R-:W1:Y:S03]  /*0220*/  LDCU UR10, c[0x0][0x390] ;  /* 0x00007200ff0a77ac */ /* 0x000e660008000800 */
[----:B------:R-:W-:Y:S01]  /*0230*/  FMUL R9, R9, R9 ;  /* 0x0000000909097220 */ /* 0x000fe20000400000 */
[----:B------:R-:W2:Y:S01]  /*0240*/  LDCU.64 UR12, c[0x0][0x380] ;  /* 0x00007000ff0c77ac */ /* 0x000ea20008000a00 */
[----:B------:R-:W-:Y:S01]  /*0250*/  UISETP.NE.AND UP1, UPT, UR5, 0x4, UPT ;  /* 0x000000040500788c */ /* 0x000fe2000bf25270 */
[----:B------:R-:W-:Y:S01]  /*0260*/  UMOV UR4, 0xffffffec ;  /* 0xffffffec00047882 */ /* 0x000fe20000000000 */
[----:B0-----:R-:W-:-:S04]  /*0270*/  ISETP.GE.AND P0, PT, R3, UR7, PT ;  /* 0x0000000703007c0c */ /* 0x001fc8000bf06270 */
[C---:B------:R-:W-:Y:S01]  /*0280*/  ISETP.LT.OR P0, PT, R3.reuse, RZ, P0 ;  /* 0x000000ff0300720c */ /* 0x040fe20000701670 */
[----:B------:R-:W-:Y:S01]  /*0290*/  IMAD R3, R3, UR6, R22 ;  /* 0x0000000603037c24 */ /* 0x000fe2000f8e0216 */
[----:B------:R-:W-:-:S04]  /*02a0*/  UMOV UR6, 0xfffffffa ;  /* 0xfffffffa00067882 */ /* 0x000fc80000000000 */
[----:B-12---:R-:W-:-:S07]  /*02b0*/  SHF.L.U32 R8, R3, 0x2, RZ ;  /* 0x0000000203087819 */ /* 0x006fce00000006ff */
.L_x_29:
[----:B------:R-:W-:Y:S01]  /*02c0*/  VIADD R0, R10, 0xfffffffd ;  /* 0xfffffffd0a007836 */ /* 0x000fe20000000000 */
[----:B------:R-:W-:Y:S01]  /*02d0*/  BSSY.RECONVERGENT B2, `(.L_x_0) ;  /* 0x000007d000027945 */ /* 0x000fe20003800200 */
[----:B------:R-:W-:-:S03]  /*02e0*/  HFMA2 R7, -RZ, RZ, 3.748046875, 0 ;  /* 0x437f0000ff077431 */ /* 0x000fc600000001ff */
[----:B------:R-:W-:-:S04]  /*02f0*/  ISETP.GE.AND P1, PT, R0, UR10, PT ;  /* 0x0000000a00007c0c */ /* 0x000fc8000bf26270 */
[----:B------:R-:W-:-:S04]  /*0300*/  ISETP.LT.OR P1, PT, R0, RZ, P1 ;  /* 0x000000ff0000720c */ /* 0x000fc80000f21670 */
[----:B------:R-:W-:-:S13]  /*0310*/  PLOP3.LUT P1, PT, P0, P1, PT, 0xf8, 0x8f ;  /* 0x00000000008f781c */ /* 0x000fda0000723f70 */
[----:B------:R-:W-:Y:S05]  /*0320*/  @P1 BRA `(.L_x_1) ;  /* 0x0000000400dc1947 */ /* 0x000fea0003800000 */
[----:B------:R-:W-:-:S05]  /*0330*/  VIADD R0, R8, 0xfffffff4 ;  /* 0xfffffff408007836 */ /* 0x000fca0000000000 */
[----:B------:R-:W-:-:S04]  /*0340*/  IADD3 R4, P1, PT, R0, UR12, RZ ;  /* 0x0000000c00047c10 */ /* 0x000fc8000ff3e0ff */
[----:B------:R-:W-:-:S05]  /*0350*/  LEA.HI.X.SX32 R5, R0, UR13, 0x1, P1 ;  /* 0x0000000d00057c11 */ /* 0x000fca00088f0eff */
[----:B------:R-:W2:Y:S04]  /*0360*/  LDG.E.U8 R28, desc[UR8][R4.64] ;  /* 0x00000008041c7981 */ /* 0x000ea8000c1e1100 */
[----:B------:R-:W3:Y:S04]  /*0370*/  LDG.E.U8 R6, desc[UR8][R4.64+0x1] ;  /* 0x0000010804067981 */ /* 0x000ee8000c1e1100 */
[----:B------:R-:W4:Y:S01]  /*0380*/  LDG.E.U8 R0, desc[UR8][R4.64+0x2] ;  /* 0x0000020804007981 */ /* 0x000f22000c1e1100 */
[----:B------:R-:W-:Y:S01]  /*0390*/  MOV R3, 0x3b808081 ;  /* 0x3b80808100037802 */ /* 0x000fe20000000f00 */
[----:B------:R-:W-:Y:S01]  /*03a0*/  UIADD3 UR7, UPT, UPT, UR6, 0x3, URZ ;  /* 0x0000000306077890 */ /* 0x000fe2000fffe0ff */
[----:B------:R-:W-:Y:S03]  /*03b0*/  BSSY.RECONVERGENT B3, `(.L_x_2) ;  /* 0x0000012000037945 */ /* 0x000fe60003800200 */
[----:B------:R-:W-:-:S02]  /*03c0*/  FFMA R2, R3, -R7, 1 ;  /* 0x3f80000003027423 */ /* 0x000fc40000000807 */
[----:B------:R-:W-:Y:S02]  /*03d0*/  I2FP.F32.S32 R26, UR7 ;  /* 0x00000007001a7c45 */ /* 0x000fe40008201400 */
[----:B------:R-:W-:-:S03]  /*03e0*/  FFMA R2, R2, R3, 0.0039215688593685626984 ;  /* 0x3b80808102027423 */ /* 0x000fc60000000003 */
[----:B------:R-:W-:Y:S01]  /*03f0*/  FFMA R26, R26, R26, R9 ;  /* 0x0000001a1a1a7223 */ /* 0x000fe20000000009 */
[----:B--2---:R-:W-:Y:S02]  /*0400*/  I2FP.F32.U32 R28, R28 ;  /* 0x0000001c001c7245 */ /* 0x004fe40000201000 */
[----:B---3--:R-:W-:-:S03]  /*0410*/  I2FP.F32.U32 R6, R6 ;  /* 0x0000000600067245 */ /* 0x008fc60000201000 */
[----:B------:R-:W-:Y:S01]  /*0420*/  FADD R3, -R13, R28 ;  /* 0x0000001c0d037221 */ /* 0x000fe20000000100 */
[----:B----4-:R-:W-:-:S03]  /*0430*/  I2FP.F32.U32 R5, R0 ;  /* 0x0000000000057245 */ /* 0x010fc60000201000 */
[----:B------:R-:W0:Y:S01]  /*0440*/  FCHK P1, R3, 255 ;  /* 0x437f000003007902 */ /* 0x000e220000020000 */
[----:B------:R-:W-:-:S04]  /*0450*/  FFMA R24, R3, R2, RZ ;  /* 0x0000000203187223 */ /* 0x000fc800000000ff */
[----:B------:R-:W-:-:S04]  /*0460*/  FFMA R25, R24, -255, R3 ;  /* 0xc37f000018197823 */ /* 0x000fc80000000003 */
[----:B------:R-:W-:Y:S01]  /*0470*/  FFMA R2, R2, R25, R24 ;  /* 0x0000001902027223 */ /* 0x000fe20000000018 */
[----:B0-----:R-:W-:Y:S06]  /*0480*/  @!P1 BRA `(.L_x_3) ;  /* 0x0000000000109947 */ /* 0x001fec0003800000 */
[----:B------:R-:W-:Y:S01]  /*0490*/  IMAD.MOV.U32 R0, RZ, RZ, R3 ;  /* 0x000000ffff007224 */ /* 0x000fe200078e0003 */
[----:B------:R-:W-:-:S07]  /*04a0*/  MOV R24, 0x4c0 ;  /* 0x000004c000187802 */ /* 0x000fce0000000f00 */
[----:B------:R-:W-:Y:S05]  /*04b0*/  CALL.REL.NOINC `($__internal_1_$__cuda_sm3x_div_rn_noftz_f32_slowpath) ;  /* 0x0000001000fc7944 */ /* 0x000fea0003c00000 */
[----:B------:R-:W-:-:S07]  /*04c0*/  MOV R2, R0 ;  /* 0x0000000000027202 */ /* 0x000fce0000000f00 */
.L_x_3:
[----:B------:R-:W-:Y:S05]  /*04d0*/  BSYNC.RECONVERGENT B3 ;  /* 0x0000000000037941 */ /* 0x000fea0003800200 */
.L_x_2:
[----:B------:R-:W-:Y:S01]  /*04e0*/  FMUL R27, R3, R2 ;  /* 0x00000002031b7220 */ /* 0x000fe20000400000 */
[----:B------:R-:W-:Y:S01]  /*04f0*/  IMAD.MOV.U32 R0, RZ, RZ, 0x3b808081 ;  /* 0x3b808081ff007424 */ /* 0x000fe200078e00ff */
[----:B------:R-:W-:Y:S02]  /*0500*/  BSSY.RECONVERGENT B3, `(.L_x_4) ;  /* 0x000000c000037945 */ /* 0x000fe40003800200 */
[----:B------:R-:W0:Y:S01]  /*0510*/  FCHK P1, R27, 255 ;  /* 0x437f00001b007902 */ /* 0x000e220000020000 */
[----:B------:R-:W-:-:S04]  /*0520*/  FFMA R25, R0, -R7, 1 ;  /* 0x3f80000000197423 */ /* 0x000fc80000000807 */
[----:B------:R-:W-:-:S04]  /*0530*/  FFMA R3, R25, R0, 0.0039215688593685626984 ;  /* 0x3b80808119037423 */ /* 0x000fc80000000000 */
[----:B------:R-:W-:-:S04]  /*0540*/  FFMA R0, R3, R27, RZ ;  /* 0x0000001b03007223 */ /* 0x000fc800000000ff */
[----:B------:R-:W-:-:S04]  /*0550*/  FFMA R25, R0, -255, R27 ;  /* 0xc37f000000197823 */ /* 0x000fc8000000001b */
[----:B------:R-:W-:Y:S01]  /*0560*/  FFMA R3, R3, R25, R0 ;  /* 0x0000001903037223 */ /* 0x000fe20000000000 */
[----:B0-----:R-:W-:Y:S06]  /*0570*/  @!P1 BRA `(.L_x_5) ;  /* 0x0000000000109947 */ /* 0x001fec0003800000 */
[----:B------:R-:W-:Y:S02]  /*0580*/  MOV R0, R27 ;  /* 0x0000001b00007202 */ /* 0x000fe40000000f00 */
[----:B------:R-:W-:-:S07]  /*0590*/  MOV R24, 0x5b0 ;  /* 0x000005b000187802 */ /* 0x000fce0000000f00 */
[----:B------:R-:W-:Y:S05]  /*05a0*/  CALL.REL.NOINC `($__internal_1_$__cuda_sm3x_div_rn_noftz_f32_slowpath) ;  /* 0x0000001000c07944 */ /* 0x000fea0003c00000 */
[----:B------:R-:W-:-:S07]  /*05b0*/  MOV R3, R0 ;  /* 0x0000000000037202 */ /* 0x000fce0000000f00 */
.L_x_5:
[----:B------:R-:W-:Y:S05]  /*05c0*/  BSYNC.RECONVERGENT B3 ;  /* 0x0000000000037941 */ /* 0x000fea0003800200 */
.L_x_4:
[----:B------:R-:W-:Y:S01]  /*05d0*/  FADD R4, -R11, R6 ;  /* 0x000000060b047221 */ /* 0x000fe20000000100 */
        /* <DEDUP_REMOVED lines=12> */
.L_x_7:
[----:B------:R-:W-:Y:S05]  /*06a0*/  BSYNC.RECONVERGENT B3 ;  /* 0x0000000000037941 */ /* 0x000fea0003800200 */
.L_x_6:
[----:B------:R-:W-:Y:S02]  /*06b0*/  HFMA2 R2, -RZ, RZ, 0.9375, -7.688999176025390625e-06 ;  /* 0x3b808081ff027431 */ /* 0x000fe400000001ff */
[----:B------:R-:W-:Y:S01]  /*06c0*/  FMUL R4, R4, R0 ;  /* 0x0000000004047220 */ /* 0x000fe20000400000 */
[----:B------:R-:W-:Y:S03]  /*06d0*/  BSSY.RECONVERGENT B3, `(.L_x_8) ;  /* 0x000000b000037945 */ /* 0x000fe60003800200 */
[----:B------:R-:W0:Y:S01]  /*06e0*/  FCHK P1, R4, 255 ;  /* 0x437f000004007902 */ /* 0x000e220000020000 */
[----:B------:R-:W-:-:S04]  /*06f0*/  FFMA R25, R2, -R7, 1 ;  /* 0x3f80000002197423 */ /* 0x000fc80000000807 */
[----:B------:R-:W-:-:S04]  /*0700*/  FFMA R0, R25, R2, 0.0039215688593685626984 ;  /* 0x3b80808119007423 */ /* 0x000fc80000000002 */
[----:B------:R-:W-:-:S04]  /*0710*/  FFMA R25, R0, R4, RZ ;  /* 0x0000000400197223 */ /* 0x000fc800000000ff */
[----:B------:R-:W-:-:S04]  /*0720*/  FFMA R2, R25, -255, R4 ;  /* 0xc37f000019027823 */ /* 0x000fc80000000004 */
[----:B------:R-:W-:Y:S01]  /*0730*/  FFMA R0, R0, R2, R25 ;  /* 0x0000000200007223 */ /* 0x000fe20000000019 */
[----:B0-----:R-:W-:Y:S06]  /*0740*/  @!P1 BRA `(.L_x_9) ;  /* 0x00000000000c9947 */ /* 0x001fec0003800000 */
[----:B------:R-:W-:Y:S01]  /*0750*/  IMAD.MOV.U32 R0, RZ, RZ, R4 ;  /* 0x000000ffff007224 */ /* 0x000fe200078e0004 */
[----:B------:R-:W-:-:S07]  /*0760*/  MOV R24, 0x780 ;  /* 0x0000078000187802 */ /* 0x000fce0000000f00 */
[----:B------:R-:W-:Y:S05]  /*0770*/  CALL.REL.NOINC `($__internal_1_$__cuda_sm3x_div_rn_noftz_f32_slowpath) ;  /* 0x00000010004c7944 */ /* 0x000fea0003c00000 */
.L_x_9:
[----:B------:R-:W-:Y:S05]  /*0780*/  BSYNC.RECONVERGENT B3 ;  /* 0x0000000000037941 */ /* 0x000fea0003800200 */
.L_x_8:
[----:B------:R-:W-:Y:S01]  /*0790*/  MOV R2, 0x3b808081 ;  /* 0x3b80808100027802 */ /* 0x000fe20000000f00 */
[----:B------:R-:W-:Y:S01]  /*07a0*/  FADD R4, -R12, R5 ;  /* 0x000000050c047221 */ /* 0x000fe20000000100 */
[----:B------:R-:W-:Y:S01]  /*07b0*/  BSSY.RECONVERGENT B3, `(.L_x_10) ;  /* 0x000000c000037945 */ /* 0x000fe20003800200 */
[----:B------:R-:W-:Y:S02]  /*07c0*/  FADD R3, R0, R3 ;  /* 0x0000000300037221 */ /* 0x000fe40000000000 */
        /* <DEDUP_REMOVED lines=10> */
.L_x_11:
[----:B------:R-:W-:Y:S05]  /*0870*/  BSYNC.RECONVERGENT B3 ;  /* 0x0000000000037941 */ /* 0x000fea0003800200 */
.L_x_10:
        /* <DEDUP_REMOVED lines=13> */
.L_x_13:
[----:B------:R-:W-:Y:S05]  /*0950*/  BSYNC.RECONVERGENT B3 ;  /* 0x0000000000037941 */ /* 0x000fea0003800200 */
.L_x_12:
[----:B------:R-:W-:Y:S01]  /*0960*/  FADD R0, R3, R0 ;  /* 0x0000000003007221 */ /* 0x000fe20000000000 */
[----:B------:R-:W-:-:S03]  /*0970*/  IMAD.MOV.U32 R25, RZ, RZ, 0x437c0000 ;  /* 0x437c0000ff197424 */ /* 0x000fc600078e00ff */
[----:B------:R-:W-:Y:S01]  /*0980*/  FMUL R3, R0, 9.765625 ;  /* 0x411c400000037820 */ /* 0x000fe20000400000 */
[----:B------:R-:W-:-:S03]  /*0990*/  HFMA2 R0, -RZ, RZ, 0.96630859375, -0.0022525787353515625 ;  /* 0x3bbb989dff007431 */ /* 0x000fc600000001ff */
[----:B------:R-:W-:-:S04]  /*09a0*/  FFMA R3, R26, 0.02040816284716129303, R3 ;  /* 0x3ca72f051a037823 */ /* 0x000fc80000000003 */
[----:B------:R-:W-:-:S04]  /*09b0*/  FFMA.SAT R0, R3, -R0, 0.5 ;  /* 0x3f00000003007423 */ /* 0x000fc80000002800 */
[----:B------:R-:W-:-:S04]  /*09c0*/  FFMA.RM R0, R0, R25, 12582913 ;  /* 0x4b40000100007423 */ /* 0x000fc80000004019 */
[C---:B------:R-:W-:Y:S01]  /*09d0*/  FADD R2, R0.reuse, -12583039 ;  /* 0xcb40007f00027421 */ /* 0x040fe20000000000 */
[----:B------:R-:W-:-:S03]  /*09e0*/  SHF.L.U32 R0, R0, 0x17, RZ ;  /* 0x0000001700007819 */ /* 0x000fc600000006ff */
[----:B------:R-:W-:-:S04]  /*09f0*/  FFMA R2, R3, -1.4426950216293334961, -R2 ;  /* 0xbfb8aa3b03027823 */ /* 0x000fc80000000802 */
[----:B------:R-:W-:-:S04]  /*0a00*/  FFMA R2, R3, -1.925963033500011079e-08, R2 ;  /* 0xb2a5706003027823 */ /* 0x000fc80000000002 */
[----:B------:R-:W0:Y:S02]  /*0a10*/  MUFU.EX2 R3, R2 ;  /* 0x0000000200037308 */ /* 0x000e240000000800 */
[----:B0-----:R-:W-:-:S04]  /*0a20*/  FMUL R3, R0, R3 ;  /* 0x0000000300037220 */ /* 0x001fc80000400000 */
[-C--:B------:R-:W-:Y:S01]  /*0a30*/  FFMA R15, R28, R3.reuse, R15 ;  /* 0x000000031c0f7223 */ /* 0x080fe2000000000f */
[----:B------:R-:W-:Y:S01]  /*0a40*/  FSETP.GT.AND P1, PT, R3, 0.019999999552965164185, PT ;  /* 0x3ca3d70a0300780b */ /* 0x000fe20003f24000 */
[-C--:B------:R-:W-:Y:S01]  /*0a50*/  FFMA R17, R6, R3.reuse, R17 ;  /* 0x0000000306117223 */ /* 0x080fe20000000011 */
[----:B------:R-:W-:Y:S01]  /*0a60*/  FFMA R14, R5, R3, R14 ;  /* 0x00000003050e7223 */ /* 0x000fe2000000000e */
[----:B------:R-:W-:Y:S01]  /*0a70*/  FADD R20, R20, R3 ;  /* 0x0000000314147221 */ /* 0x000fe20000000000 */
[----:B------:R-:W-:-:S05]  /*0a80*/  FSEL R25, RZ, 0.02040816284716129303, !P1 ;  /* 0x3ca72f05ff197808 */ /* 0x000fca0004800000 */
[----:B------:R-:W-:-:S07]  /*0a90*/  FADD R16, R16, R25 ;  /* 0x0000001910107221 */ /* 0x000fce0000000000 */
.L_x_1:
[----:B------:R-:W-:Y:S05]  /*0aa0*/  BSYNC.RECONVERGENT B2 ;  /* 0x0000000000027941 */ /* 0x000fea0003800200 */
.L_x_0:
[----:B------:R-:W-:-:S04]  /*0ab0*/  UIADD3 UR4, UPT, UPT, UR4, 0x8, URZ ;  /* 0x0000000804047890 */ /* 0x000fc8000fffe0ff */
[----:B------:R-:W-:-:S09]  /*0ac0*/  UISETP.NE.AND UP0, UPT, UR4, 0xc, UPT ;  /* 0x0000000c0400788c */ /* 0x000fd2000bf05270 */
[----:B------:R-:W-:Y:S05]  /*0ad0*/  BRA.U !UP0, `(.L_x_14) ;  /* 0x0000000908087547 */ /* 0x000fea000b800000 */
[----:B------:R-:W-:Y:S01]  /*0ae0*/  IADD3 R0, PT, PT, R10, -0x2, RZ ;  /* 0xfffffffe0a007810 */ /* 0x000fe20007ffe0ff */
[----:B------:R-:W-:Y:S03]  /*0af0*/  BSSY.RECONVERGENT B2, `(.L_x_15) ;  /* 0x000007c000027945 */ /* 0x000fe60003800200 */
        /* <DEDUP_REMOVED lines=9> */
[----:B------:R0:W4:Y:S01]  /*0b90*/  LDG.E.U8 R2, desc[UR8][R4.64+0x2] ;  /* 0x0000020804027981 */ /* 0x000122000c1e1100 */
[----:B------:R-:W-:Y:S01]  /*0ba0*/  MOV R24, 0x3b808081 ;  /* 0x3b80808100187802 */ /* 0x000fe20000000f00 */
[----:B------:R-:W-:Y:S01]  /*0bb0*/  UIADD3 UR7, UPT, UPT, UR6, 0x4, URZ ;  /* 0x0000000406077890 */ /* 0x000fe2000fffe0ff */
[----:B------:R-:W-:Y:S03]  /*0bc0*/  BSSY.RECONVERGENT B3, `(.L_x_17) ;  /* 0x0000012000037945 */ /* 0x000fe60003800200 */
[----:B------:R-:W-:-:S04]  /*0bd0*/  FFMA R3, R24, -R7, 1 ;  /* 0x3f80000018037423 */ /* 0x000fc80000000807 */
[----:B------:R-:W-:Y:S01]  /*0be0*/  FFMA R3, R3, R24, 0.0039215688593685626984 ;  /* 0x3b80808103037423 */ /* 0x000fe20000000018 */
[----:B------:R-:W-:-:S05]  /*0bf0*/  I2FP.F32.S32 R24, UR7 ;  /* 0x0000000700187c45 */ /* 0x000fca0008201400 */
[----:B0-----:R-:W-:Y:S01]  /*0c00*/  FFMA R5, R24, R24, R9 ;  /* 0x0000001818057223 */ /* 0x001fe20000000009 */
[----:B--2---:R-:W-:Y:S02]  /*0c10*/  I2FP.F32.U32 R6, R6 ;  /* 0x0000000600067245 */ /* 0x004fe40000201000 */
[----:B---3--:R-:W-:-:S03]  /*0c20*/  I2FP.F32.U32 R4, R0 ;  /* 0x0000000000047245 */ /* 0x008fc60000201000 */
[----:B------:R-:W-:-:S04]  /*0c30*/  FADD R26, -R13, R6 ;  /* 0x000000060d1a7221 */ /* 0x000fc80000000100 */
[----:B------:R-:W0:Y:S01]  /*0c40*/  FCHK P1, R26, 255 ;  /* 0x437f00001a007902 */ /* 0x000e220000020000 */
[----:B------:R-:W-:-:S04]  /*0c50*/  FFMA R25, R3, R26, RZ ;  /* 0x0000001a03197223 */ /* 0x000fc800000000ff */
[----:B------:R-:W-:-:S04]  /*0c60*/  FFMA R28, R25, -255, R26 ;  /* 0xc37f0000191c7823 */ /* 0x000fc8000000001a */
[----:B------:R-:W-:Y:S01]  /*0c70*/  FFMA R25, R3, R28, R25 ;  /* 0x0000001c03197223 */ /* 0x000fe20000000019 */
[----:B----4-:R-:W-:Y:S01]  /*0c80*/  I2FP.F32.U32 R3, R2 ;  /* 0x0000000200037245 */ /* 0x010fe20000201000 */
[----:B0-----:R-:W-:Y:S06]  /*0c90*/  @!P1 BRA `(.L_x_18) ;  /* 0x0000000000109947 */ /* 0x001fec0003800000 */
[----:B------:R-:W-:Y:S02]  /*0ca0*/  MOV R0, R26 ;  /* 0x0000001a00007202 */ /* 0x000fe40000000f00 */
[----:B------:R-:W-:-:S07]  /*0cb0*/  MOV R24, 0xcd0 ;  /* 0x00000cd000187802 */ /* 0x000fce0000000f00 */
[----:B------:R-:W-:Y:S05]  /*0cc0*/  CALL.REL.NOINC `($__internal_1_$__cuda_sm3x_div_rn_noftz_f32_slowpath) ;  /* 0x0000000800f87944 */ /* 0x000fea0003c00000 */
[----:B------:R-:W-:-:S07]  /*0cd0*/  IMAD.MOV.U32 R25, RZ, RZ, R0 ;  /* 0x000000ffff197224 */ /* 0x000fce00078e0000 */
.L_x_18:
[----:B------:R-:W-:Y:S05]  /*0ce0*/  BSYNC.RECONVERGENT B3 ;  /* 0x0000000000037941 */ /* 0x000fea0003800200 */
.L_x_17:
        /* <DEDUP_REMOVED lines=13> */
[----:B------:R-:W-:-:S07]  /*0dc0*/  IMAD.MOV.U32 R28, RZ, RZ, R0 ;  /* 0x000000ffff1c7224 */ /* 0x000fce00078e0000 */
.L_x_20:
[----:B------:R-:W-:Y:S05]  /*0dd0*/  BSYNC.RECONVERGENT B3 ;  /* 0x0000000000037941 */ /* 0x000fea0003800200 */
.L_x_19:
[----:B------:R-:W-:Y:S01]  /*0de0*/  MOV R0, 0x3b808081 ;  /* 0x3b80808100007802 */ /* 0x000fe20000000f00 */
[----:B------:R-:W-:Y:S01]  /*0df0*/  FADD R26, -R11, R4 ;  /* 0x000000040b1a7221 */ /* 0x000fe20000000100 */
        /* <DEDUP_REMOVED lines=11> */
.L_x_22:
[----:B------:R-:W-:Y:S05]  /*0eb0*/  BSYNC.RECONVERGENT B3 ;  /* 0x0000000000037941 */ /* 0x000fea0003800200 */
.L_x_21:
        /* <DEDUP_REMOVED lines=13> */
.L_x_24:
[----:B------:R-:W-:Y:S05]  /*0f90*/  BSYNC.RECONVERGENT B3 ;  /* 0x0000000000037941 */ /* 0x000fea0003800200 */
.L_x_23:
[----:B------:R-:W-:Y:S02]  /*0fa0*/  HFMA2 R2, -RZ, RZ, 0.9375, -7.688999176025390625e-06 ;  /* 0x3b808081ff027431 */ /* 0x000fe400000001ff */
        /* <DEDUP_REMOVED lines=13> */
.L_x_26:
[----:B------:R-:W-:Y:S05]  /*1080*/  BSYNC.RECONVERGENT B3 ;  /* 0x0000000000037941 */ /* 0x000fea0003800200 */
.L_x_25:
[----:B------:R-:W-:Y:S01]  /*1090*/  MOV R2, 0x3b808081 ;  /* 0x3b80808100027802 */ /* 0x000fe20000000f00 */
        /* <DEDUP_REMOVED lines=12> */
.L_x_28:
[----:B------:R-:W-:Y:S05]  /*1160*/  BSYNC.RECONVERGENT B3 ;  /* 0x0000000000037941 */ /* 0x000fea0003800200 */
.L_x_27:
[----:B------:R-:W-:Y:S01]  /*1170*/  FADD R0, R28, R0 ;  /* 0x000000001c007221 */ /* 0x000fe20000000000 */
[----:B------:R-:W-:-:S03]  /*1180*/  IMAD.MOV.U32 R7, RZ, RZ, 0x3bbb989d ;  /* 0x3bbb989dff077424 */ /* 0x000fc600078e00ff */
[----:B------:R-:W-:-:S04]  /*1190*/  FMUL R0, R0, 9.765625 ;  /* 0x411c400000007820 */ /* 0x000fc80000400000 */
[----:B------:R-:W-:Y:S01]  /*11a0*/  FFMA R0, R5, 0.02040816284716129303, R0 ;  /* 0x3ca72f0505007823 */ /* 0x000fe20000000000 */
[----:B------:R-:W-:-:S03]  /*11b0*/  HFMA2 R5, -RZ, RZ, 3.7421875, 0 ;  /* 0x437c0000ff057431 */ /* 0x000fc600000001ff */
[----:B------:R-:W-:-:S04]  /*11c0*/  FFMA.SAT R2, R0, -R7, 0.5 ;  /* 0x3f00000000027423 */ /* 0x000fc80000002807 */
[----:B------:R-:W-:-:S04]  /*11d0*/  FFMA.RM R2, R2, R5, 12582913 ;  /* 0x4b40000102027423 */ /* 0x000fc80000004005 */
[C---:B------:R-:W-:Y:S01]  /*11e0*/  FADD R5, R2.reuse, -12583039 ;  /* 0xcb40007f02057421 */ /* 0x040fe20000000000 */
[----:B------:R-:W-:-:S03]  /*11f0*/  SHF.L.U32 R2, R2, 0x17, RZ ;  /* 0x0000001702027819 */ /* 0x000fc600000006ff */
[----:B------:R-:W-:-:S04]  /*1200*/  FFMA R5, R0, -1.4426950216293334961, -R5 ;  /* 0xbfb8aa3b00057823 */ /* 0x000fc80000000805 */
[----:B------:R-:W-:-:S06]  /*1210*/  FFMA R5, R0, -1.925963033500011079e-08, R5 ;  /* 0xb2a5706000057823 */ /* 0x000fcc0000000005 */
        /* <DEDUP_REMOVED lines=9> */
.L_x_16:
[----:B------:R-:W-:Y:S05]  /*12b0*/  BSYNC.RECONVERGENT B2 ;  /* 0x0000000000027941 */ /* 0x000fea0003800200 */
.L_x_15:
[----:B------:R-:W-:Y:S01]  /*12c0*/  VIADD R10, R10, 0x2 ;  /* 0x000000020a0a7836 */ /* 0x000fe20000000000 */
[----:B------:R-:W-:Y:S01]  /*12d0*/  IADD3 R8, PT, PT, R8, 0x8, RZ ;  /* 0x0000000808087810 */ /* 0x000fe20007ffe0ff */
[----:B------:R-:W-:Y:S01]  /*12e0*/  UIADD3 UR6, UPT, UPT, UR6, 0x2, URZ ;  /* 0x0000000206067890 */ /* 0x000fe2000fffe0ff */
[----:B------:R-:W-:Y:S11]  /*12f0*/  BRA `(.L_x_29) ;  /* 0xffffffec00f07947 */ /* 0x000ff6000383ffff */
.L_x_14:
[----:B------:R-:W-:Y:S05]  /*1300*/  BRA.U UP1, `(.L_x_30) ;  /* 0xffffffed01b07547 */ /* 0x000fea000b83ffff */
[----:B------:R-:W-:Y:S01]  /*1310*/  IADD3 R0, PT, PT, R20, 0x1800000, RZ ;  /* 0x0180000014007810 */ /* 0x000fe20007ffe0ff */
[----:B------:R-:W-:Y:S03]  /*1320*/  BSSY.RECONVERGENT B0, `(.L_x_31) ;  /* 0x000000b000007945 */ /* 0x000fe60003800200 */
[----:B------:R-:W-:-:S04]  /*1330*/  LOP3.LUT R0, R0, 0x7f800000, RZ, 0xc0, !PT ;  /* 0x7f80000000007812 */ /* 0x000fc800078ec0ff */
[----:B------:R-:W-:-:S13]  /*1340*/  ISETP.GT.U32.AND P0, PT, R0, 0x1ffffff, PT ;  /* 0x01ffffff0000780c */ /* 0x000fda0003f04070 */
[----:B------:R-:W-:Y:S05]  /*1350*/  @P0 BRA `(.L_x_32) ;  /* 0x00000000000c0947 */ /* 0x000fea0003800000 */
[----:B------:R-:W-:-:S07]  /*1360*/  MOV R2, 0x1380 ;  /* 0x0000138000027802 */ /* 0x000fce0000000f00 */
[----:B------:R-:W-:Y:S05]  /*1370*/  CALL.REL.NOINC `($__internal_0_$__cuda_sm20_rcp_rn_f32_slowpath) ;  /* 0x0000000000787944 */ /* 0x000fea0003c00000 */
[----:B------:R-:W-:Y:S05]  /*1380*/  BRA `(.L_x_33) ;  /* 0x0000000000107947 */ /* 0x000fea0003800000 */
.L_x_32:
[----:B------:R-:W0:Y:S02]  /*1390*/  MUFU.RCP R3, R20 ;  /* 0x0000001400037308 */ /* 0x000e240000001000 */
[----:B0-----:R-:W-:-:S04]  /*13a0*/  FFMA R0, R20, R3, -1 ;  /* 0xbf80000014007423 */ /* 0x001fc80000000003 */
[----:B------:R-:W-:-:S04]  /*13b0*/  FADD.FTZ R0, -R0, -RZ ;  /* 0x800000ff00007221 */ /* 0x000fc80000010100 */
[----:B------:R-:W-:-:S07]  /*13c0*/  FFMA R0, R3, R0, R3 ;  /* 0x0000000003007223 */ /* 0x000fce0000000003 */
.L_x_33:
[----:B------:R-:W-:Y:S05]  /*13d0*/  BSYNC.RECONVERGENT B0 ;  /* 0x0000000000007941 */ /* 0x000fea0003800200 */
.L_x_31:
[----:B------:R-:W-:Y:S01]  /*13e0*/  IMAD.MOV.U32 R5, RZ, RZ, 0x3e23d70a ;  /* 0x3e23d70aff057424 */ /* 0x000fe200078e00ff */
[----:B------:R-:W-:Y:S01]  /*13f0*/  FSETP.GT.AND P0, PT, R16, 0.66000002622604370117, PT ;  /* 0x3f28f5c31000780b */ /* 0x000fe20003f04000 */
[-C--:B------:R-:W-:Y:S01]  /*1400*/  FMUL R2, R15, R0.reuse ;  /* 0x000000000f027220 */ /* 0x080fe20000400000 */
[-C--:B------:R-:W-:Y:S01]  /*1410*/  FMUL R4, R17, R0.reuse ;  /* 0x0000000011047220 */ /* 0x080fe20000400000 */
[----:B------:R-:W0:Y:S01]  /*1420*/  LDCU.64 UR4, c[0x0][0x388] ;  /* 0x00007100ff0477ac */ /* 0x000e220008000a00 */
[----:B------:R-:W-:Y:S01]  /*1430*/  FMUL R3, R14, R0 ;  /* 0x000000000e037220 */ /* 0x000fe20000400000 */
[----:B------:R-:W-:Y:S01]  /*1440*/  FSEL R5, R5, 0.84000003337860107422, P0 ;  /* 0x3f570a3e05057808 */ /* 0x000fe20000000000 */
[----:B------:R-:W-:Y:S01]  /*1450*/  FADD R13, R13, -R2 ;  /* 0x800000020d0d7221 */ /* 0x000fe20000000000 */
[----:B------:R-:W-:Y:S01]  /*1460*/  FADD R11, R11, -R4 ;  /* 0x800000040b0b7221 */ /* 0x000fe20000000000 */
[--C-:B------:R-:W-:Y:S02]  /*1470*/  FADD R12, R12, -R3.reuse ;  /* 0x800000030c0c7221 */ /* 0x100fe40000000000 */
[C---:B------:R-:W-:Y:S01]  /*1480*/  FFMA R13, R5.reuse, R13, R2 ;  /* 0x0000000d050d7223 */ /* 0x040fe20000000002 */
[C---:B------:R-:W-:Y:S01]  /*1490*/  FFMA R11, R5.reuse, R11, R4 ;  /* 0x0000000b050b7223 */ /* 0x040fe20000000004 */
[----:B------:R-:W-:-:S04]  /*14a0*/  FFMA R12, R5, R12, R3 ;  /* 0x0000000c050c7223 */ /* 0x000fc80000000003 */
[----:B------:R-:W1:Y:S01]  /*14b0*/  F2I.U32.TRUNC.NTZ R13, R13 ;  /* 0x0000000d000d7305 */ /* 0x000e62000020f000 */
[----:B0-----:R-:W-:-:S07]  /*14c0*/  IADD3 R2, P0, PT, R21, UR4, RZ ;  /* 0x0000000415027c10 */ /* 0x001fce000ff1e0ff */
[----:B------:R-:W0:Y:S01]  /*14d0*/  F2I.U32.TRUNC.NTZ R11, R11 ;  /* 0x0000000b000b7305 */ /* 0x000e22000020f000 */
[----:B------:R-:W-:-:S05]  /*14e0*/  LEA.HI.X.SX32 R3, R21, UR5, 0x1, P0 ;  /* 0x0000000515037c11 */ /* 0x000fca00080f0eff */
[----:B-1----:R-:W-:Y:S02]  /*14f0*/  STG.E.U8 desc[UR8][R2.64], R13 ;  /* 0x0000000d02007986 */ /* 0x002fe4000c101108 */
[----:B------:R-:W1:Y:S02]  /*1500*/  F2I.U32.TRUNC.NTZ R5, R12 ;  /* 0x0000000c00057305 */ /* 0x000e64000020f000 */
[----:B0-----:R-:W-:Y:S04]  /*1510*/  STG.E.U8 desc[UR8][R2.64+0x1], R11 ;  /* 0x0000010b02007986 */ /* 0x001fe8000c101108 */
[----:B-1----:R-:W-:Y:S04]  /*1520*/  STG.E.U8 desc[UR8][R2.64+0x2], R5 ;  /* 0x0000020502007986 */ /* 0x002fe8000c101108 */
[----:B------:R-:W2:Y:S04]  /*1530*/  LDG.E.U8 R19, desc[UR8][R18.64+0x3] ;  /* 0x0000030812137981 */ /* 0x000ea8000c1e1100 */
[----:B--2---:R-:W-:Y:S01]  /*1540*/  STG.E.U8 desc[UR8][R2.64+0x3], R19 ;  /* 0x0000031302007986 */ /* 0x004fe2000c101108 */
[----:B------:R-:W-:Y:S05]  /*1550*/  EXIT ;  /* 0x000000000000794d */ /* 0x000fea0003800000 */
        .weak           $__internal_0_$__cuda_sm20_rcp_rn_f32_slowpath
        .type           $__internal_0_$__cuda_sm20_rcp_rn_f32_slowpath,@function
        .size           $__internal_0_$__cuda_sm20_rcp_rn_f32_slowpath,($__internal_1_$__cuda_sm3x_div_rn_noftz_f32_slowpath - $__internal_0_$__cuda_sm20_rcp_rn_f32_slowpath)
$__internal_0_$__cuda_sm20_rcp_rn_f32_slowpath:
[----:B------:R-:W-:Y:S01]  /*1560*/  SHF.L.U32 R0, R20, 0x1, RZ ;  /* 0x0000000114007819 */ /* 0x000fe200000006ff */
[----:B------:R-:W-:Y:S03]  /*1570*/  BSSY.RECONVERGENT B1, `(.L_x_34) ;  /* 0x0000030000017945 */ /* 0x000fe60003800200 */
[----:B------:R-:W-:-:S04]  /*1580*/  SHF.R.U32.HI R7, RZ, 0x18, R0 ;  /* 0x00000018ff077819 */ /* 0x000fc80000011600 */
[----:B------:R-:W-:-:S13]  /*1590*/  ISETP.NE.U32.AND P0, PT, R7, RZ, PT ;  /* 0x000000ff0700720c */ /* 0x000fda0003f05070 */
[----:B------:R-:W-:Y:S05]  /*15a0*/  @P0 BRA `(.L_x_35) ;  /* 0x0000000000280947 */ /* 0x000fea0003800000 */
[----:B------:R-:W-:-:S04]  /*15b0*/  SHF.L.U32 R0, R20, 0x1, RZ ;  /* 0x0000000114007819 */ /* 0x000fc800000006ff */
[----:B------:R-:W-:-:S13]  /*15c0*/  ISETP.NE.AND P0, PT, R0, RZ, PT ;  /* 0x000000ff0000720c */ /* 0x000fda0003f05270 */
[----:B------:R-:W-:Y:S01]  /*15d0*/  @P0 FFMA R4, R20, 1.84467440737095516160e+19, RZ ;  /* 0x5f80000014040823 */ /* 0x000fe200000000ff */
[----:B------:R-:W-:Y:S08]  /*15e0*/  @!P0 MUFU.RCP R3, R20 ;  /* 0x0000001400038308 */ /* 0x000ff00000001000 */
[----:B------:R-:W0:Y:S02]  /*15f0*/  @P0 MUFU.RCP R5, R4 ;  /* 0x0000000400050308 */ /* 0x000e240000001000 */
[----:B0-----:R-:W-:-:S04]  /*1600*/  @P0 FFMA R0, R4, R5, -1 ;  /* 0xbf80000004000423 */ /* 0x001fc80000000005 */
[----:B------:R-:W-:-:S04]  /*1610*/  @P0 FADD.FTZ R0, -R0, -RZ ;  /* 0x800000ff00000221 */ /* 0x000fc80000010100 */
[----:B------:R-:W-:-:S04]  /*1620*/  @P0 FFMA R0, R5, R0, R5 ;  /* 0x0000000005000223 */ /* 0x000fc80000000005 */
[----:B------:R-:W-:Y:S01]  /*1630*/  @P0 FFMA R3, R0, 1.84467440737095516160e+19, RZ ;  /* 0x5f80000000030823 */ /* 0x000fe200000000ff */
[----:B------:R-:W-:Y:S06]  /*1640*/  BRA `(.L_x_36) ;  /* 0x0000000000887947 */ /* 0x000fec0003800000 */
.L_x_35:
[----:B------:R-:W-:-:S05]  /*1650*/  VIADD R9, R7, 0xffffff03 ;  /* 0xffffff0307097836 */ /* 0x000fca0000000000 */
[----:B------:R-:W-:-:S13]  /*1660*/  ISETP.GT.U32.AND P0, PT, R9, 0x1, PT ;  /* 0x000000010900780c */ /* 0x000fda0003f04070 */
[----:B------:R-:W-:Y:S05]  /*1670*/  @P0 BRA `(.L_x_37) ;  /* 0x0000000000780947 */ /* 0x000fea0003800000 */
[----:B------:R-:W-:Y:S02]  /*1680*/  LOP3.LUT R0, R20, 0x7fffff, RZ, 0xc0, !PT ;  /* 0x007fffff14007812 */ /* 0x000fe400078ec0ff */
[----:B------:R-:W-:Y:S02]  /*1690*/  MOV R6, 0x3 ;  /* 0x0000000300067802 */ /* 0x000fe40000000f00 */
[----:B------:R-:W-:Y:S02]  /*16a0*/  LOP3.LUT R0, R0, 0x3f800000, RZ, 0xfc, !PT ;  /* 0x3f80000000007812 */ /* 0x000fe400078efcff */
[----:B------:R-:W-:Y:S02]  /*16b0*/  SHF.L.U32 R6, R6, R9, RZ ;  /* 0x0000000906067219 */ /* 0x000fe400000006ff */
[----:B------:R-:W0:Y:S02]  /*16c0*/  MUFU.RCP R3, R0 ;  /* 0x0000000000037308 */ /* 0x000e240000001000 */
[----:B0-----:R-:W-:-:S04]  /*16d0*/  FFMA R4, R0, R3, -1 ;  /* 0xbf80000000047423 */ /* 0x001fc80000000003 */
[----:B------:R-:W-:-:S04]  /*16e0*/  FADD.FTZ R4, -R4, -RZ ;  /* 0x800000ff04047221 */ /* 0x000fc80000010100 */
[CCC-:B------:R-:W-:Y:S01]  /*16f0*/  FFMA.RM R5, R3.reuse, R4.reuse, R3.reuse ;  /* 0x0000000403057223 */ /* 0x1c0fe20000004003 */
[----:B------:R-:W-:-:S04]  /*1700*/  FFMA.RP R4, R3, R4, R3 ;  /* 0x0000000403047223 */ /* 0x000fc80000008003 */
[C---:B------:R-:W-:Y:S02]  /*1710*/  LOP3.LUT R3, R5.reuse, 0x7fffff, RZ, 0xc0, !PT ;  /* 0x007fffff05037812 */ /* 0x040fe400078ec0ff */
[----:B------:R-:W-:Y:S02]  /*1720*/  FSETP.NEU.FTZ.AND P0, PT, R5, R4, PT ;  /* 0x000000040500720b */ /* 0x000fe40003f1d000 */
[----:B------:R-:W-:Y:S02]  /*1730*/  LOP3.LUT R3, R3, 0x800000, RZ, 0xfc, !PT ;  /* 0x0080000003037812 */ /* 0x000fe400078efcff */
[----:B------:R-:W-:Y:S02]  /*1740*/  SEL R4, RZ, 0xffffffff, !P0 ;  /* 0xffffffffff047807 */ /* 0x000fe40004000000 */
[----:B------:R-:W-:Y:S02]  /*1750*/  LOP3.LUT R6, R6, R3, RZ, 0xc0, !PT ;  /* 0x0000000306067212 */ /* 0x000fe400078ec0ff */
[----:B------:R-:W-:-:S02]  /*1760*/  IADD3 R4, PT, PT, -R4, RZ, RZ ;  /* 0x000000ff04047210 */ /* 0x000fc40007ffe1ff */
[-C--:B------:R-:W-:Y:S02]  /*1770*/  SHF.R.U32.HI R6, RZ, R9.reuse, R6 ;  /* 0x00000009ff067219 */ /* 0x080fe40000011606 */
[----:B------:R-:W-:Y:S02]  /*1780*/  LOP3.LUT P1, RZ, R4, R9, R3, 0xf8, !PT ;  /* 0x0000000904ff7212 */ /* 0x000fe4000782f803 */
[C---:B------:R-:W-:Y:S02]  /*1790*/  LOP3.LUT P0, RZ, R6.reuse, 0x1, RZ, 0xc0, !PT ;  /* 0x0000000106ff7812 */ /* 0x040fe4000780c0ff */
[----:B------:R-:W-:-:S04]  /*17a0*/  LOP3.LUT P2, RZ, R6, 0x2, RZ, 0xc0, !PT ;  /* 0x0000000206ff7812 */ /* 0x000fc8000784c0ff */
[----:B------:R-:W-:Y:S02]  /*17b0*/  PLOP3.LUT P0, PT, P0, P1, P2, 0xe0, 0x0 ;  /* 0x000000000000781c */ /* 0x000fe40000703c20 */
[----:B------:R-:W-:Y:S02]  /*17c0*/  LOP3.LUT P1, RZ, R20, 0x7fffff, RZ, 0xc0, !PT ;  /* 0x007fffff14ff7812 */ /* 0x000fe4000782c0ff */
[----:B------:R-:W-:-:S05]  /*17d0*/  SEL R0, RZ, 0x1, !P0 ;  /* 0x00000001ff007807 */ /* 0x000fca0004000000 */
[----:B------:R-:W-:-:S05]  /*17e0*/  IMAD.MOV R0, RZ, RZ, -R0 ;  /* 0x000000ffff007224 */ /* 0x000fca00078e0a00 */
[----:B------:R-:W-:Y:S02]  /*17f0*/  ISETP.GE.AND P0, PT, R0, RZ, PT ;  /* 0x000000ff0000720c */ /* 0x000fe40003f06270 */
[----:B------:R-:W-:-:S04]  /*1800*/  IADD3 R0, PT, PT, R7, -0xfc, RZ ;  /* 0xffffff0407007810 */ /* 0x000fc80007ffe0ff */
[----:B------:R-:W-:-:S07]  /*1810*/  SHF.R.U32.HI R3, RZ, R0, R3 ;  /* 0x00000000ff037219 */ /* 0x000fce0000011603 */
[----:B------:R-:W-:-:S05]  /*1820*/  @!P0 IADD3 R3, PT, PT, R3, 0x1, RZ ;  /* 0x0000000103038810 */ /* 0x000fca0007ffe0ff */
[----:B------:R-:W-:-:S05]  /*1830*/  @!P1 IMAD.SHL.U32 R3, R3, 0x2, RZ ;  /* 0x0000000203039824 */ /* 0x000fca00078e00ff */
[----:B------:R-:W-:Y:S01]  /*1840*/  LOP3.LUT R3, R3, 0x80000000, R20, 0xf8, !PT ;  /* 0x8000000003037812 */ /* 0x000fe200078ef814 */
[----:B------:R-:W-:Y:S06]  /*1850*/  BRA `(.L_x_36) ;  /* 0x0000000000047947 */ /* 0x000fec0003800000 */
.L_x_37:
[----:B------:R0:W1:Y:S02]  /*1860*/  MUFU.RCP R3, R20 ;  /* 0x0000001400037308 */ /* 0x0000640000001000 */
.L_x_36:
[----:B------:R-:W-:Y:S05]  /*1870*/  BSYNC.RECONVERGENT B1 ;  /* 0x0000000000017941 */ /* 0x000fea0003800200 */
.L_x_34:
[----:B-1----:R-:W-:Y:S01]  /*1880*/  MOV R0, R3 ;  /* 0x0000000300007202 */ /* 0x002fe20000000f00 */
[----:B------:R-:W-:-:S04]  /*1890*/  HFMA2 R3, -RZ, RZ, 0, 0 ;  /* 0x00000000ff037431 */ /* 0x000fc800000001ff */
[----:B0-----:R-:W-:Y:S05]  /*18a0*/  RET.REL.NODEC R2 `(_Z10knn_filterPhS_ii) ;  /* 0xffffffe402d47950 */ /* 0x001fea0003c3ffff */
        .weak           $__internal_1_$__cuda_sm3x_div_rn_noftz_f32_slowpath
        .type           $__internal_1_$__cuda_sm3x_div_rn_noftz_f32_slowpath,@function
        .size           $__internal_1_$__cuda_sm3x_div_rn_noftz_f32_slowpath,(.L_x_51 - $__internal_1_$__cuda_sm3x_div_rn_noftz_f32_slowpath)
$__internal_1_$__cuda_sm3x_div_rn_noftz_f32_slowpath:
[----:B------:R-:W-:Y:S01]  /*18b0*/  SHF.R.U32.HI R2, RZ, 0x17, R7 ;  /* 0x00000017ff027819 */ /* 0x000fe20000011607 */
[----:B------:R-:W-:Y:S01]  /*18c0*/  BSSY.RECONVERGENT B0, `(.L_x_38) ;  /* 0x0000064000007945 */ /* 0x000fe20003800200 */
[----:B------:R-:W-:Y:S02]  /*18d0*/  SHF.R.U32.HI R29, RZ, 0x17, R0 ;  /* 0x00000017ff1d7819 */ /* 0x000fe40000011600 */
[----:B------:R-:W-:Y:S02]  /*18e0*/  LOP3.LUT R2, R2, 0xff, RZ, 0xc0, !PT ;  /* 0x000000ff02027812 */ /* 0x000fe400078ec0ff */
[----:B------:R-:W-:Y:S02]  /*18f0*/  LOP3.LUT R29, R29, 0xff, RZ, 0xc0, !PT ;  /* 0x000000ff1d1d7812 */ /* 0x000fe400078ec0ff */
[----:B------:R-:W-:Y:S01]  /*1900*/  MOV R31, 0x437f0000 ;  /* 0x437f0000001f7802 */ /* 0x000fe20000000f00 */
[----:B------:R-:W-:Y:S01]  /*1910*/  VIADD R30, R2, 0xffffffff ;  /* 0xffffffff021e7836 */ /* 0x000fe20000000000 */
[----:B------:R-:W-:-:S04]  /*1920*/  IADD3 R27, PT, PT, R29, -0x1, RZ ;  /* 0xffffffff1d1b7810 */ /* 0x000fc80007ffe0ff */
[----:B------:R-:W-:-:S04]  /*1930*/  ISETP.GT.U32.AND P1, PT, R30, 0xfd, PT ;  /* 0x000000fd1e00780c */ /* 0x000fc80003f24070 */
[----:B------:R-:W-:-:S13]  /*1940*/  ISETP.GT.U32.OR P1, PT, R27, 0xfd, P1 ;  /* 0x000000fd1b00780c */ /* 0x000fda0000f24470 */
[----:B------:R-:W-:Y:S01]  /*1950*/  @!P1 IMAD.MOV.U32 R25, RZ, RZ, RZ ;  /* 0x000000ffff199224 */ /* 0x000fe200078e00ff */
[----:B------:R-:W-:Y:S06]  /*1960*/  @!P1 BRA `(.L_x_39) ;  /* 0x0000000000609947 */ /* 0x000fec0003800000 */
[----:B------:R-:W-:Y:S01]  /*1970*/  HFMA2 R32, -RZ, RZ, 3.748046875, 0 ;  /* 0x437f0000ff207431 */ /* 0x000fe200000001ff */
[----:B------:R-:W-:-:S04]  /*1980*/  FSETP.GTU.FTZ.AND P1, PT, |R0|, +INF , PT ;  /* 0x7f8000000000780b */ /* 0x000fc80003f3c200 */
[----:B------:R-:W-:-:S04]  /*1990*/  FSETP.GTU.FTZ.AND P2, PT, |R32|, +INF , PT ;  /* 0x7f8000002000780b */ /* 0x000fc80003f5c200 */
[----:B------:R-:W-:-:S13]  /*19a0*/  PLOP3.LUT P1, PT, P1, P2, PT, 0xf8, 0x8f ;  /* 0x00000000008f781c */ /* 0x000fda0000f25f70 */
[----:B------:R-:W-:Y:S05]  /*19b0*/  @P1 BRA `(.L_x_40) ;  /* 0x00000004004c1947 */ /* 0x000fea0003800000 */
[----:B------:R-:W-:-:S13]  /*19c0*/  LOP3.LUT P1, RZ, R31, 0x7fffffff, R0, 0xc8, !PT ;  /* 0x7fffffff1fff7812 */ /* 0x000fda000782c800 */
[----:B------:R-:W-:Y:S05]  /*19d0*/  @!P1 BRA `(.L_x_41) ;  /* 0x00000004003c9947 */ /* 0x000fea0003800000 */
[----:B------:R-:W-:Y:S02]  /*19e0*/  FSETP.NEU.FTZ.AND P3, PT, |R0|, +INF , PT ;  /* 0x7f8000000000780b */ /* 0x000fe40003f7d200 */
[----:B------:R-:W-:Y:S02]  /*19f0*/  FSETP.NEU.FTZ.AND P2, PT, |R32|, +INF , PT ;  /* 0x7f8000002000780b */ /* 0x000fe40003f5d200 */
[----:B------:R-:W-:-:S11]  /*1a00*/  FSETP.NEU.FTZ.AND P1, PT, |R0|, +INF , PT ;  /* 0x7f8000000000780b */ /* 0x000fd60003f3d200 */
[----:B------:R-:W-:Y:S05]  /*1a10*/  @!P2 BRA !P3, `(.L_x_41) ;  /* 0x00000004002ca947 */ /* 0x000fea0005800000 */
[----:B------:R-:W-:-:S04]  /*1a20*/  LOP3.LUT P3, RZ, R0, 0x7fffffff, RZ, 0xc0, !PT ;  /* 0x7fffffff00ff7812 */ /* 0x000fc8000786c0ff */
[----:B------:R-:W-:-:S13]  /*1a30*/  PLOP3.LUT P2, PT, P2, P3, PT, 0x2f, 0xf2 ;  /* 0x0000000000f2781c */ /* 0x000fda0001746577 */
[----:B------:R-:W-:Y:S05]  /*1a40*/  @P2 BRA `(.L_x_42) ;  /* 0x0000000400182947 */ /* 0x000fea0003800000 */
[----:B------:R-:W-:-:S04]  /*1a50*/  LOP3.LUT P2, RZ, R31, 0x7fffffff, RZ, 0xc0, !PT ;  /* 0x7fffffff1fff7812 */ /* 0x000fc8000784c0ff */
[----:B------:R-:W-:-:S13]  /*1a60*/  PLOP3.LUT P1, PT, P1, P2, PT, 0x2f, 0xf2 ;  /* 0x0000000000f2781c */ /* 0x000fda0000f24577 */
[----:B------:R-:W-:Y:S05]  /*1a70*/  @P1 BRA `(.L_x_43) ;  /* 0x0000000400001947 */ /* 0x000fea0003800000 */
[----:B------:R-:W-:Y:S02]  /*1a80*/  ISETP.GE.AND P1, PT, R27, RZ, PT ;  /* 0x000000ff1b00720c */ /* 0x000fe40003f26270 */
[----:B------:R-:W-:-:S11]  /*1a90*/  ISETP.GE.AND P2, PT, R30, RZ, PT ;  /* 0x000000ff1e00720c */ /* 0x000fd60003f46270 */
[----:B------:R-:W-:Y:S01]  /*1aa0*/  @P1 MOV R25, RZ ;  /* 0x000000ff00191202 */ /* 0x000fe20000000f00 */
[----:B------:R-:W-:Y:S02]  /*1ab0*/  @!P1 IMAD.MOV.U32 R25, RZ, RZ, -0x40 ;  /* 0xffffffc0ff199424 */ /* 0x000fe400078e00ff */
[----:B------:R-:W-:Y:S01]  /*1ac0*/  @!P1 FFMA R0, R0, 1.84467440737095516160e+19, RZ ;  /* 0x5f80000000009823 */ /* 0x000fe200000000ff */
[----:B------:R-:W-:Y:S02]  /*1ad0*/  @!P2 FFMA R31, R32, 1.84467440737095516160e+19, RZ ;  /* 0x5f800000201fa823 */ /* 0x000fe400000000ff */
[----:B------:R-:W-:-:S07]  /*1ae0*/  @!P2 IADD3 R25, PT, PT, R25, 0x40, RZ ;  /* 0x000000401919a810 */ /* 0x000fce0007ffe0ff */
.L_x_39:
[----:B------:R-:W-:Y:S01]  /*1af0*/  LEA R30, R2, 0xc0800000, 0x17 ;  /* 0xc0800000021e7811 */ /* 0x000fe200078eb8ff */
[----:B------:R-:W-:Y:S01]  /*1b00*/  VIADD R29, R29, 0xffffff81 ;  /* 0xffffff811d1d7836 */ /* 0x000fe20000000000 */
[----:B------:R-:W-:Y:S02]  /*1b10*/  BSSY.RECONVERGENT B1, `(.L_x_44) ;  /* 0x0000035000017945 */ /* 0x000fe40003800200 */
[----:B------:R-:W-:Y:S01]  /*1b20*/  IADD3 R33, PT, PT, -R30, R31, RZ ;  /* 0x0000001f1e217210 */ /* 0x000fe20007ffe1ff */
[----:B------:R-:W-:-:S03]  /*1b30*/  IMAD R0, R29, -0x800000, R0 ;  /* 0xff8000001d007824 */ /* 0x000fc600078e0200 */
[----:B------:R-:W0:Y:S01]  /*1b40*/  MUFU.RCP R30, R33 ;  /* 0x00000021001e7308 */ /* 0x000e220000001000 */
[----:B------:R-:W-:-:S04]  /*1b50*/  FADD.FTZ R27, -R33, -RZ ;  /* 0x800000ff211b7221 */ /* 0x000fc80000010100 */
[----:B0-----:R-:W-:-:S04]  /*1b60*/  FFMA R31, R30, R27, 1 ;  /* 0x3f8000001e1f7423 */ /* 0x001fc8000000001b */
[----:B------:R-:W-:-:S04]  /*1b70*/  FFMA R31, R30, R31, R30 ;  /* 0x0000001f1e1f7223 */ /* 0x000fc8000000001e */
[----:B------:R-:W-:-:S04]  /*1b80*/  FFMA R30, R0, R31, RZ ;  /* 0x0000001f001e7223 */ /* 0x000fc800000000ff */
[----:B------:R-:W-:-:S04]  /*1b90*/  FFMA R32, R27, R30, R0 ;  /* 0x0000001e1b207223 */ /* 0x000fc80000000000 */
[----:B------:R-:W-:Y:S01]  /*1ba0*/  FFMA R32, R31, R32, R30 ;  /* 0x000000201f207223 */ /* 0x000fe2000000001e */
[----:B------:R-:W-:-:S03]  /*1bb0*/  IADD3 R30, PT, PT, R29, 0x7f, -R2 ;  /* 0x0000007f1d1e7810 */ /* 0x000fc60007ffe802 */
[----:B------:R-:W-:Y:S01]  /*1bc0*/  FFMA R27, R27, R32, R0 ;  /* 0x000000201b1b7223 */ /* 0x000fe20000000000 */
[----:B------:R-:W-:-:S03]  /*1bd0*/  IADD3 R25, PT, PT, R30, R25, RZ ;  /* 0x000000191e197210 */ /* 0x000fc60007ffe0ff */
[----:B------:R-:W-:-:S05]  /*1be0*/  FFMA R0, R31, R27, R32 ;  /* 0x0000001b1f007223 */ /* 0x000fca0000000020 */
[----:B------:R-:W-:-:S04]  /*1bf0*/  SHF.R.U32.HI R2, RZ, 0x17, R0 ;  /* 0x00000017ff027819 */ /* 0x000fc80000011600 */
[----:B------:R-:W-:-:S04]  /*1c00*/  LOP3.LUT R2, R2, 0xff, RZ, 0xc0, !PT ;  /* 0x000000ff02027812 */ /* 0x000fc800078ec0ff */
[----:B------:R-:W-:-:S05]  /*1c10*/  IADD3 R2, PT, PT, R2, R25, RZ ;  /* 0x0000001902027210 */ /* 0x000fca0007ffe0ff */
[----:B------:R-:W-:-:S05]  /*1c20*/  VIADD R29, R2, 0xffffffff ;  /* 0xffffffff021d7836 */ /* 0x000fca0000000000 */
[----:B------:R-:W-:-:S13]  /*1c30*/  ISETP.GE.U32.AND P1, PT, R29, 0xfe, PT ;  /* 0x000000fe1d00780c */ /* 0x000fda0003f26070 */
[----:B------:R-:W-:Y:S05]  /*1c40*/  @!P1 BRA `(.L_x_45) ;  /* 0x0000000000809947 */ /* 0x000fea0003800000 */
[----:B------:R-:W-:-:S13]  /*1c50*/  ISETP.GT.AND P1, PT, R2, 0xfe, PT ;  /* 0x000000fe0200780c */ /* 0x000fda0003f24270 */
[----:B------:R-:W-:Y:S05]  /*1c60*/  @P1 BRA `(.L_x_46) ;  /* 0x00000000006c1947 */ /* 0x000fea0003800000 */
[----:B------:R-:W-:-:S13]  /*1c70*/  ISETP.GE.AND P1, PT, R2, 0x1, PT ;  /* 0x000000010200780c */ /* 0x000fda0003f26270 */
[----:B------:R-:W-:Y:S05]  /*1c80*/  @P1 BRA `(.L_x_47) ;  /* 0x0000000000741947 */ /* 0x000fea0003800000 */
[----:B------:R-:W-:Y:S02]  /*1c90*/  ISETP.GE.AND P1, PT, R2, -0x18, PT ;  /* 0xffffffe80200780c */ /* 0x000fe40003f26270 */
[----:B------:R-:W-:-:S11]  /*1ca0*/  LOP3.LUT R0, R0, 0x80000000, RZ, 0xc0, !PT ;  /* 0x8000000000007812 */ /* 0x000fd600078ec0ff */
[----:B------:R-:W-:Y:S05]  /*1cb0*/  @!P1 BRA `(.L_x_47) ;  /* 0x0000000000689947 */ /* 0x000fea0003800000 */
[CCC-:B------:R-:W-:Y:S01]  /*1cc0*/  FFMA.RZ R25, R31.reuse, R27.reuse, R32.reuse ;  /* 0x0000001b1f197223 */ /* 0x1c0fe2000000c020 */
[CCC-:B------:R-:W-:Y:S01]  /*1cd0*/  FFMA.RP R29, R31.reuse, R27.reuse, R32.reuse ;  /* 0x0000001b1f1d7223 */ /* 0x1c0fe20000008020 */
[----:B------:R-:W-:Y:S01]  /*1ce0*/  FFMA.RM R32, R31, R27, R32 ;  /* 0x0000001b1f207223 */ /* 0x000fe20000004020 */
[C---:B------:R-:W-:Y:S02]  /*1cf0*/  IADD3 R27, PT, PT, R2.reuse, 0x20, RZ ;  /* 0x00000020021b7810 */ /* 0x040fe40007ffe0ff */
[----:B------:R-:W-:Y:S02]  /*1d00*/  LOP3.LUT R25, R25, 0x7fffff, RZ, 0xc0, !PT ;  /* 0x007fffff19197812 */ /* 0x000fe400078ec0ff */
[C---:B------:R-:W-:Y:S02]  /*1d10*/  ISETP.NE.AND P3, PT, R2.reuse, RZ, PT ;  /* 0x000000ff0200720c */ /* 0x040fe40003f65270 */
[----:B------:R-:W-:Y:S02]  /*1d20*/  LOP3.LUT R30, R25, 0x800000, RZ, 0xfc, !PT ;  /* 0x00800000191e7812 */ /* 0x000fe400078efcff */
[----:B------:R-:W-:-:S02]  /*1d30*/  ISETP.NE.AND P2, PT, R2, RZ, PT ;  /* 0x000000ff0200720c */ /* 0x000fc40003f45270 */
[----:B------:R-:W-:Y:S02]  /*1d40*/  IADD3 R2, PT, PT, -R2, RZ, RZ ;  /* 0x000000ff02027210 */ /* 0x000fe40007ffe1ff */
[----:B------:R-:W-:Y:S02]  /*1d50*/  SHF.L.U32 R27, R30, R27, RZ ;  /* 0x0000001b1e1b7219 */ /* 0x000fe400000006ff */
[----:B------:R-:W-:Y:S02]  /*1d60*/  FSETP.NEU.FTZ.AND P1, PT, R29, R32, PT ;  /* 0x000000201d00720b */ /* 0x000fe40003f3d000 */
[----:B------:R-:W-:Y:S02]  /*1d70*/  SEL R25, R2, RZ, P3 ;  /* 0x000000ff02197207 */ /* 0x000fe40001800000 */
[----:B------:R-:W-:Y:S02]  /*1d80*/  ISETP.NE.AND P2, PT, R27, RZ, P2 ;  /* 0x000000ff1b00720c */ /* 0x000fe40001745270 */
[----:B------:R-:W-:-:S02]  /*1d90*/  SHF.R.U32.HI R27, RZ, R25, R30 ;  /* 0x00000019ff1b7219 */ /* 0x000fc4000001161e */
[----:B------:R-:W-:Y:S02]  /*1da0*/  PLOP3.LUT P1, PT, P1, P2, PT, 0xf8, 0x8f ;  /* 0x00000000008f781c */ /* 0x000fe40000f25f70 */
[----:B------:R-:W-:Y:S02]  /*1db0*/  SHF.R.U32.HI R25, RZ, 0x1, R27 ;  /* 0x00000001ff197819 */ /* 0x000fe4000001161b */
[----:B------:R-:W-:-:S04]  /*1dc0*/  SEL R2, RZ, 0x1, !P1 ;  /* 0x00000001ff027807 */ /* 0x000fc80004800000 */
[----:B------:R-:W-:-:S04]  /*1dd0*/  LOP3.LUT R2, R2, 0x1, R25, 0xf8, !PT ;  /* 0x0000000102027812 */ /* 0x000fc800078ef819 */
[----:B------:R-:W-:-:S05]  /*1de0*/  LOP3.LUT R2, R2, R27, RZ, 0xc0, !PT ;  /* 0x0000001b02027212 */ /* 0x000fca00078ec0ff */
[----:B------:R-:W-:-:S05]  /*1df0*/  IMAD.IADD R25, R25, 0x1, R2 ;  /* 0x0000000119197824 */ /* 0x000fca00078e0202 */
[----:B------:R-:W-:Y:S01]  /*1e00*/  LOP3.LUT R0, R25, R0, RZ, 0xfc, !PT ;  /* 0x0000000019007212 */ /* 0x000fe200078efcff */
[----:B------:R-:W-:Y:S06]  /*1e10*/  BRA `(.L_x_47) ;  /* 0x0000000000107947 */ /* 0x000fec0003800000 */
.L_x_46:
[----:B------:R-:W-:-:S04]  /*1e20*/  LOP3.LUT R0, R0, 0x80000000, RZ, 0xc0, !PT ;  /* 0x8000000000007812 */ /* 0x000fc800078ec0ff */
[----:B------:R-:W-:Y:S01]  /*1e30*/  LOP3.LUT R0, R0, 0x7f800000, RZ, 0xfc, !PT ;  /* 0x7f80000000007812 */ /* 0x000fe200078efcff */
[----:B------:R-:W-:Y:S06]  /*1e40*/  BRA `(.L_x_47) ;  /* 0x0000000000047947 */ /* 0x000fec0003800000 */
.L_x_45:
[----:B------:R-:W-:-:S07]  /*1e50*/  LEA R0, R25, R0, 0x17 ;  /* 0x0000000019007211 */ /* 0x000fce00078eb8ff */
.L_x_47:
[----:B------:R-:W-:Y:S05]  /*1e60*/  BSYNC.RECONVERGENT B1 ;  /* 0x0000000000017941 */ /* 0x000fea0003800200 */
.L_x_44:
[----:B------:R-:W-:Y:S05]  /*1e70*/  BRA `(.L_x_48) ;  /* 0x0000000000207947 */ /* 0x000fea0003800000 */
.L_x_43:
[----:B------:R-:W-:-:S04]  /*1e80*/  LOP3.LUT R0, R31, 0x80000000, R0, 0x48, !PT ;  /* 0x800000001f007812 */ /* 0x000fc800078e4800 */
[----:B------:R-:W-:Y:S01]  /*1e90*/  LOP3.LUT R0, R0, 0x7f800000, RZ, 0xfc, !PT ;  /* 0x7f80000000007812 */ /* 0x000fe200078efcff */
[----:B------:R-:W-:Y:S06]  /*1ea0*/  BRA `(.L_x_48) ;  /* 0x0000000000147947 */ /* 0x000fec0003800000 */
.L_x_42:
[----:B------:R-:W-:Y:S01]  /*1eb0*/  LOP3.LUT R0, R31, 0x80000000, R0, 0x48, !PT ;  /* 0x800000001f007812 */ /* 0x000fe200078e4800 */
[----:B------:R-:W-:Y:S06]  /*1ec0*/  BRA `(.L_x_48) ;  /* 0x00000000000c7947 */ /* 0x000fec0003800000 */
.L_x_41:
[----:B------:R-:W0:Y:S01]  /*1ed0*/  MUFU.RSQ R0, -QNAN ;  /* 0xffc0000000007908 */ /* 0x000e220000001400 */
[----:B------:R-:W-:Y:S05]  /*1ee0*/  BRA `(.L_x_48) ;  /* 0x0000000000047947 */ /* 0x000fea0003800000 */
.L_x_40:
[----:B------:R-:W-:-:S07]  /*1ef0*/  FADD.FTZ R0, R0, R32 ;  /* 0x0000002000007221 */ /* 0x000fce0000010000 */
.L_x_48:
[----:B------:R-:W-:Y:S05]  /*1f00*/  BSYNC.RECONVERGENT B0 ;  /* 0x0000000000007941 */ /* 0x000fea0003800200 */
.L_x_38:
[----:B------:R-:W-:-:S04]  /*1f10*/  HFMA2 R25, -RZ, RZ, 0, 0 ;  /* 0x00000000ff197431 */ /* 0x000fc800000001ff */
[----:B0-----:R-:W-:Y:S05]  /*1f20*/  RET.REL.NODEC R24 `(_Z10knn_filterPhS_ii) ;  /* 0xffffffe018347950 */ /* 0x001fea0003c3ffff */
.L_x_49:
[----:B------:R-:W-:-:S00]  /*1f30*/  BRA `(.L_x_49) ;  /* 0xfffffffc00fc7947 */ /* 0x000fc0000383ffff */
[----:B------:R-:W-:-:S00]  /*1f40*/  NOP ;  /* 0x0000000000007918 */ /* 0x000fc00000000000 */
        /* <DEDUP_REMOVED lines=11> */
.L_x_51:


//--------------------- .nv.shared.reserved.0     --------------------------
	.section	.nv.shared.reserved.0,"aw",@nobits
	.weak		__nv_reservedSMEM_offset_0_alias
	.size		__nv_reservedSMEM_offset_0_alias, 0, 64
	.other		__nv_reservedSMEM_offset_0_alias,@"STO_CUDA_RESERVED_SHARED STV_DEFAULT"
__nv_reservedSMEM_offset_0_alias:
	.zero		0
	.zero		64


//--------------------- .nv.constant0._Z10knn_filterPhS_ii --------------------------
	.section	.nv.constant0._Z10knn_filterPhS_ii,"a",@progbits
	.sectionflags	@""
	.align	4
.nv.constant0._Z10knn_filterPhS_ii:
	.zero		920


//--------------------- SYMBOLS --------------------------

	.type		.nv.reservedSmem.offset0,@object
	.size		.nv.reservedSmem.offset0,0x4
